//
// Generated by NVIDIA NVVM Compiler
//
// Compiler Build ID: CL-36424714
// Cuda compilation tools, release 13.0, V13.0.88
// Based on NVVM 20.0.0
//

.version 9.0
.target sm_100
.address_size 64

	// .globl	_Z12hello_kernelPi

.visible .entry _Z12hello_kernelPi(
	.param .u64 .ptr .align 1 _Z12hello_kernelPi_param_0
)
{
	.reg .pred 	%p<2>;
	.reg .b32 	%r<5>;
	.reg .b64 	%rd<3>;

	ld.param.u64 	%rd1, [_Z12hello_kernelPi_param_0];
	mov.u32 	%r1, %ctaid.x;
	mov.u32 	%r2, %tid.x;
	or.b32  	%r3, %r1, %r2;
	setp.ne.s32 	%p1, %r3, 0;
	@%p1 bra 	$L__BB0_2;
	cvta.to.global.u64 	%rd2, %rd1;
	mov.b32 	%r4, 25;
	st.global.u32 	[%rd2], %r4;
$L__BB0_2:
	ret;

}


// ===== COMPILED SASS (sm_100) =====

	.target	sm_100

	.elftype	@"ET_EXEC"


//--------------------- .note.nv.tkinfo           --------------------------
	.section	.note.nv.tkinfo,"",@"SHT_NOTE"
	.sectionflags	@"SHF_NOTE_NV_TKINFO"
	.tkinfo
        /*0018*/ 	.word	0x00000002
        /*0030*/ 	.string	""
        /*0030*/ 	.string	"ptxas"
        /*0030*/ 	.string	"Cuda compilation tools, release 13.0, V13.0.88"
        /*0030*/ 	.string	"Build cuda_13.0.r13.0/compiler.36424714_0"
        /*0030*/ 	.string	"-arch sm_100 -m 64 "



//--------------------- .note.nv.cuinfo           --------------------------
	.section	.note.nv.cuinfo,"",@"SHT_NOTE"
	.sectionflags	@"SHF_NOTE_NV_CUINFO"
        /*0018*/ 	.short	0x0002
        /*001a*/ 	.short	0x0064
        /*001c*/ 	.short	0x0082
	.zero		2


//--------------------- .nv.info                  --------------------------
	.section	.nv.info,"",@"SHT_CUDA_INFO"
	.align	4


	//----- nvinfo : EIATTR_REGCOUNT
	.align		4
        /*0000*/ 	.byte	0x04, 0x2f
        /*0002*/ 	.short	(.L_1 - .L_0)
	.align		4
.L_0:
        /*0004*/ 	.word	index@(_Z12hello_kernelPi)
        /*0008*/ 	.word	0x00000008


	//----- nvinfo : EIATTR_FRAME_SIZE
	.align		4
.L_1:
        /*000c*/ 	.byte	0x04, 0x11
        /*000e*/ 	.short	(.L_3 - .L_2)
	.align		4
.L_2:
        /*0010*/ 	.word	index@(_Z12hello_kernelPi)
        /*0014*/ 	.word	0x00000000


	//----- nvinfo : EIATTR_MIN_STACK_SIZE
	.align		4
.L_3:
        /*0018*/ 	.byte	0x04, 0x12
        /*001a*/ 	.short	(.L_5 - .L_4)
	.align		4
.L_4:
        /*001c*/ 	.word	index@(_Z12hello_kernelPi)
        /*0020*/ 	.word	0x00000000
.L_5:


//--------------------- .nv.compat                --------------------------
	.section	.nv.compat,"",@"SHT_CUDA_COMPAT_INFO"
	.align	4
        /*0000*/ 	.byte	0x02, 0x09, 0x00, 0x00, 0x02, 0x02, 0x01, 0x00, 0x02, 0x05, 0x05, 0x00, 0x03, 0x07, 0x01, 0x01
        /*0010*/ 	.byte	0x02, 0x03, 0x00, 0x00, 0x02, 0x06, 0x01, 0x00, 0x04, 0x0b, 0x08, 0x00, 0x09, 0x00, 0x00, 0x00
        /*0020*/ 	.byte	0x00, 0x00, 0x00, 0x00


//--------------------- .nv.info._Z12hello_kernelPi --------------------------
	.section	.nv.info._Z12hello_kernelPi,"",@"SHT_CUDA_INFO"
	.sectionflags	@""
	.align	4


	//----- nvinfo : EIATTR_CUDA_API_VERSION
	.align		4
        /*0000*/ 	.byte	0x04, 0x37
        /*0002*/ 	.short	(.L_7 - .L_6)
.L_6:
        /*0004*/ 	.word	0x00000082


	//----- nvinfo : EIATTR_KPARAM_INFO
	.align		4
.L_7:
        /*0008*/ 	.byte	0x04, 0x17
        /*000a*/ 	.short	(.L_9 - .L_8)
.L_8:
        /*000c*/ 	.word	0x00000000
        /*0010*/ 	.short	0x0000
        /*0012*/ 	.short	0x0000
        /*0014*/ 	.byte	0x00, 0xf5, 0x21, 0x00


	//----- nvinfo : EIATTR_SPARSE_MMA_MASK
	.align		4
.L_9:
        /*0018*/ 	.byte	0x03, 0x50
        /*001a*/ 	.short	0x0000


	//----- nvinfo : EIATTR_MAXREG_COUNT
	.align		4
        /*001c*/ 	.byte	0x03, 0x1b
        /*001e*/ 	.short	0x00ff


	//----- nvinfo : EIATTR_MERCURY_ISA_VERSION
	.align		4
        /*0020*/ 	.byte	0x03, 0x5f
        /*0022*/ 	.short	0x0101


	//----- nvinfo : EIATTR_VRC_CTA_INIT_COUNT
	.align		4
        /*0024*/ 	.byte	0x02, 0x4a
	.zero		1
	.zero		1


	//----- nvinfo : EIATTR_EXIT_INSTR_OFFSETS
	.align		4
        /*0028*/ 	.byte	0x04, 0x1c
        /*002a*/ 	.short	(.L_11 - .L_10)


	//   ....[0]....
.L_10:
        /*002c*/ 	.word	0x00000040


	//   ....[1]....
        /*0030*/ 	.word	0x00000090


	//----- nvinfo : EIATTR_CBANK_PARAM_SIZE
	.align		4
.L_11:
        /*0034*/ 	.byte	0x03, 0x19
        /*0036*/ 	.short	0x0008


	//----- nvinfo : EIATTR_PARAM_CBANK
	.align		4
        /*0038*/ 	.byte	0x04, 0x0a
        /*003a*/ 	.short	(.L_13 - .L_12)
	.align		4
.L_12:
        /*003c*/ 	.word	index@(.nv.constant0._Z12hello_kernelPi)
        /*0040*/ 	.short	0x0380
        /*0042*/ 	.short	0x0008


	//----- nvinfo : EIATTR_SW_WAR
	.align		4
.L_13:
        /*0044*/ 	.byte	0x04, 0x36
        /*0046*/ 	.short	(.L_15 - .L_14)
.L_14:
        /*0048*/ 	.word	0x00000008
.L_15:


//--------------------- .nv.callgraph             --------------------------
	.section	.nv.callgraph,"",@"SHT_CUDA_CALLGRAPH"
	.align	4
	.sectionentsize	8
	.align		4
        /*0000*/ 	.word	0x00000000
	.align		4
        /*0004*/ 	.word	0xffffffff
	.align		4
        /*0008*/ 	.word	0x00000000
	.align		4
        /*000c*/ 	.word	0xfffffffe
	.align		4
        /*0010*/ 	.word	0x00000000
	.align		4
        /*0014*/ 	.word	0xfffffffd
	.align		4
        /*0018*/ 	.word	0x00000000
	.align		4
        /*001c*/ 	.word	0xfffffffc


//--------------------- .text._Z12hello_kernelPi  --------------------------
	.section	.text._Z12hello_kernelPi,"ax",@progbits
	.align	128
        .global         _Z12hello_kernelPi
        .type           _Z12hello_kernelPi,@function
        .size           _Z12hello_kernelPi,(.L_x_1 - _Z12hello_kernelPi)
        .other          _Z12hello_kernelPi,@"STO_CUDA_ENTRY STV_DEFAULT"
_Z12hello_kernelPi:
.text._Z12hello_kernelPi:
[----:B------:R-:W-:Y:S01]  /*0000*/  LDC R1, c[0x0][0x37c] ;  /* 0x0000df00ff017b82 */ /* 0x000fe20000000800 */
[----:B------:R-:W0:Y:S07]  /*0010*/  S2R R0, SR_TID.X ;  /* 0x0000000000007919 */ /* 0x000e2e0000002100 */
[----:B------:R-:W0:Y:S02]  /*0020*/  S2UR UR4, SR_CTAID.X ;  /* 0x00000000000479c3 */ /* 0x000e240000002500 */
[----:B0-----:R-:W-:-:S13]  /*0030*/  LOP3.LUT P0, RZ, R0, UR4, RZ, 0xfc, !PT ;  /* 0x0000000400ff7c12 */ /* 0x001fda000f80fcff */
[----:B------:R-:W-:Y:S05]  /*0040*/  @P0 EXIT ;  /* 0x000000000000094d */ /* 0x000fea0003800000 */
[----:B------:R-:W0:Y:S01]  /*0050*/  LDC.64 R2, c[0x0][0x380] ;  /* 0x0000e000ff027b82 */ /* 0x000e220000000a00 */
[----:B------:R-:W0:Y:S01]  /*0060*/  LDCU.64 UR4, c[0x0][0x358] ;  /* 0x00006b00ff0477ac */ /* 0x000e220008000a00 */
[----:B------:R-:W-:-:S05]  /*0070*/  HFMA2 R5, -RZ, RZ, 0, 1.490116119384765625e-06 ;  /* 0x00000019ff057431 */ /* 0x000fca00000001ff */
[----:B0-----:R-:W-:Y:S01]  /*0080*/  STG.E desc[UR4][R2.64], R5 ;  /* 0x0000000502007986 */ /* 0x001fe2000c101904 */
[----:B------:R-:W-:Y:S05]  /*0090*/  EXIT ;  /* 0x000000000000794d */ /* 0x000fea0003800000 */
.L_x_0:
[----:B------:R-:W-:-:S00]  /*00a0*/  BRA `(.L_x_0) ;  /* 0xfffffffc00fc7947 */ /* 0x000fc0000383ffff */
[----:B------:R-:W-:-:S00]  /*00b0*/  NOP ;  /* 0x0000000000007918 */ /* 0x000fc00000000000 */
        /* <DEDUP_REMOVED lines=12> */
.L_x_1:


//--------------------- .nv.shared.reserved.0     --------------------------
	.section	.nv.shared.reserved.0,"aw",@nobits
	.weak		__nv_reservedSMEM_offset_0_alias
	.size		__nv_reservedSMEM_offset_0_alias, 0, 64
	.other		__nv_reservedSMEM_offset_0_alias,@"STO_CUDA_RESERVED_SHARED STV_DEFAULT"
__nv_reservedSMEM_offset_0_alias:
	.zero		0
	.zero		64


//--------------------- .nv.constant0._Z12hello_kernelPi --------------------------
	.section	.nv.constant0._Z12hello_kernelPi,"a",@progbits
	.sectionflags	@""
	.align	4
.nv.constant0._Z12hello_kernelPi:
	.zero		904


//--------------------- SYMBOLS --------------------------

	.type		.nv.reservedSmem.offset0,@object
	.size		.nv.reservedSmem.offset0,0x4
